//
// Generated by NVIDIA NVVM Compiler
//
// Compiler Build ID: CL-36424714
// Cuda compilation tools, release 13.0, V13.0.88
// Based on NVVM 20.0.0
//

.version 9.0
.target sm_100
.address_size 64

	// .globl	_Z20convolution_2d_tiledPfiiS_S_
// _ZZ20convolution_2d_tiledPfiiS_S_E7i_shmem has been demoted

.visible .entry _Z20convolution_2d_tiledPfiiS_S_(
	.param .u64 .ptr .align 1 _Z20convolution_2d_tiledPfiiS_S__param_0,
	.param .u32 _Z20convolution_2d_tiledPfiiS_S__param_1,
	.param .u32 _Z20convolution_2d_tiledPfiiS_S__param_2,
	.param .u64 .ptr .align 1 _Z20convolution_2d_tiledPfiiS_S__param_3,
	.param .u64 .ptr .align 1 _Z20convolution_2d_tiledPfiiS_S__param_4
)
{
	.reg .pred 	%p<11>;
	.reg .b32 	%r<34>;
	.reg .b32 	%f<77>;
	.reg .b64 	%rd<14>;
	// demoted variable
	.shared .align 4 .b8 _ZZ20convolution_2d_tiledPfiiS_S_E7i_shmem[1600];
	ld.param.u64 	%rd1, [_Z20convolution_2d_tiledPfiiS_S__param_0];
	ld.param.u32 	%r6, [_Z20convolution_2d_tiledPfiiS_S__param_1];
	ld.param.u32 	%r8, [_Z20convolution_2d_tiledPfiiS_S__param_2];
	ld.param.u64 	%rd2, [_Z20convolution_2d_tiledPfiiS_S__param_3];
	ld.param.u64 	%rd3, [_Z20convolution_2d_tiledPfiiS_S__param_4];
	mov.u32 	%r1, %tid.x;
	mov.u32 	%r2, %tid.y;
	mov.u32 	%r9, %ctaid.x;
	shl.b32 	%r10, %r9, 4;
	add.s32 	%r11, %r10, %r1;
	mov.u32 	%r12, %ctaid.y;
	shl.b32 	%r13, %r12, 4;
	add.s32 	%r4, %r13, %r2;
	add.s32 	%r5, %r11, -2;
	setp.lt.s32 	%p1, %r11, 2;
	setp.ge.s32 	%p2, %r5, %r8;
	or.pred  	%p3, %p1, %p2;
	@%p3 bra 	$L__BB0_3;
	add.s32 	%r15, %r4, -2;
	setp.lt.u32 	%p4, %r4, 2;
	setp.ge.s32 	%p5, %r15, %r6;
	or.pred  	%p6, %p4, %p5;
	@%p6 bra 	$L__BB0_3;
	mul.lo.s32 	%r21, %r5, %r6;
	cvt.s64.s32 	%rd4, %r21;
	cvt.u64.u32 	%rd5, %r4;
	add.s64 	%rd6, %rd4, %rd5;
	cvta.to.global.u64 	%rd7, %rd1;
	shl.b64 	%rd8, %rd6, 2;
	add.s64 	%rd9, %rd7, %rd8;
	ld.global.f32 	%f2, [%rd9+-8];
	mov.u32 	%r22, _ZZ20convolution_2d_tiledPfiiS_S_E7i_shmem;
	mad.lo.s32 	%r23, %r1, 80, %r22;
	shl.b32 	%r24, %r2, 2;
	add.s32 	%r25, %r23, %r24;
	st.shared.f32 	[%r25], %f2;
	bra.uni 	$L__BB0_4;
$L__BB0_3:
	mov.u32 	%r16, _ZZ20convolution_2d_tiledPfiiS_S_E7i_shmem;
	mad.lo.s32 	%r17, %r1, 80, %r16;
	shl.b32 	%r18, %r2, 2;
	add.s32 	%r19, %r17, %r18;
	mov.b32 	%r20, 0;
	st.shared.u32 	[%r19], %r20;
$L__BB0_4:
	bar.sync 	0;
	or.b32  	%r26, %r1, %r2;
	and.b32  	%r27, %r26, 1008;
	setp.ne.s32 	%p7, %r27, 0;
	@%p7 bra 	$L__BB0_7;
	cvta.to.global.u64 	%rd10, %rd2;
	mov.u32 	%r28, _ZZ20convolution_2d_tiledPfiiS_S_E7i_shmem;
	mad.lo.s32 	%r29, %r2, 80, %r28;
	ld.global.f32 	%f3, [%rd10];
	shl.b32 	%r30, %r1, 2;
	add.s32 	%r31, %r29, %r30;
	ld.shared.f32 	%f4, [%r31];
	fma.rn.f32 	%f5, %f3, %f4, 0f00000000;
	ld.global.f32 	%f6, [%rd10+4];
	ld.shared.f32 	%f7, [%r31+4];
	fma.rn.f32 	%f8, %f6, %f7, %f5;
	ld.global.f32 	%f9, [%rd10+8];
	ld.shared.f32 	%f10, [%r31+8];
	fma.rn.f32 	%f11, %f9, %f10, %f8;
	ld.global.f32 	%f12, [%rd10+12];
	ld.shared.f32 	%f13, [%r31+12];
	fma.rn.f32 	%f14, %f12, %f13, %f11;
	ld.global.f32 	%f15, [%rd10+16];
	ld.shared.f32 	%f16, [%r31+16];
	fma.rn.f32 	%f17, %f15, %f16, %f14;
	ld.global.f32 	%f18, [%rd10+20];
	ld.shared.f32 	%f19, [%r31+80];
	fma.rn.f32 	%f20, %f18, %f19, %f17;
	ld.global.f32 	%f21, [%rd10+24];
	ld.shared.f32 	%f22, [%r31+84];
	fma.rn.f32 	%f23, %f21, %f22, %f20;
	ld.global.f32 	%f24, [%rd10+28];
	ld.shared.f32 	%f25, [%r31+88];
	fma.rn.f32 	%f26, %f24, %f25, %f23;
	ld.global.f32 	%f27, [%rd10+32];
	ld.shared.f32 	%f28, [%r31+92];
	fma.rn.f32 	%f29, %f27, %f28, %f26;
	ld.global.f32 	%f30, [%rd10+36];
	ld.shared.f32 	%f31, [%r31+96];
	fma.rn.f32 	%f32, %f30, %f31, %f29;
	ld.global.f32 	%f33, [%rd10+40];
	ld.shared.f32 	%f34, [%r31+160];
	fma.rn.f32 	%f35, %f33, %f34, %f32;
	ld.global.f32 	%f36, [%rd10+44];
	ld.shared.f32 	%f37, [%r31+164];
	fma.rn.f32 	%f38, %f36, %f37, %f35;
	ld.global.f32 	%f39, [%rd10+48];
	ld.shared.f32 	%f40, [%r31+168];
	fma.rn.f32 	%f41, %f39, %f40, %f38;
	ld.global.f32 	%f42, [%rd10+52];
	ld.shared.f32 	%f43, [%r31+172];
	fma.rn.f32 	%f44, %f42, %f43, %f41;
	ld.global.f32 	%f45, [%rd10+56];
	ld.shared.f32 	%f46, [%r31+176];
	fma.rn.f32 	%f47, %f45, %f46, %f44;
	ld.global.f32 	%f48, [%rd10+60];
	ld.shared.f32 	%f49, [%r31+240];
	fma.rn.f32 	%f50, %f48, %f49, %f47;
	ld.global.f32 	%f51, [%rd10+64];
	ld.shared.f32 	%f52, [%r31+244];
	fma.rn.f32 	%f53, %f51, %f52, %f50;
	ld.global.f32 	%f54, [%rd10+68];
	ld.shared.f32 	%f55, [%r31+248];
	fma.rn.f32 	%f56, %f54, %f55, %f53;
	ld.global.f32 	%f57, [%rd10+72];
	ld.shared.f32 	%f58, [%r31+252];
	fma.rn.f32 	%f59, %f57, %f58, %f56;
	ld.global.f32 	%f60, [%rd10+76];
	ld.shared.f32 	%f61, [%r31+256];
	fma.rn.f32 	%f62, %f60, %f61, %f59;
	ld.global.f32 	%f63, [%rd10+80];
	ld.shared.f32 	%f64, [%r31+320];
	fma.rn.f32 	%f65, %f63, %f64, %f62;
	ld.global.f32 	%f66, [%rd10+84];
	ld.shared.f32 	%f67, [%r31+324];
	fma.rn.f32 	%f68, %f66, %f67, %f65;
	ld.global.f32 	%f69, [%rd10+88];
	ld.shared.f32 	%f70, [%r31+328];
	fma.rn.f32 	%f71, %f69, %f70, %f68;
	ld.global.f32 	%f72, [%rd10+92];
	ld.shared.f32 	%f73, [%r31+332];
	fma.rn.f32 	%f74, %f72, %f73, %f71;
	ld.global.f32 	%f75, [%rd10+96];
	ld.shared.f32 	%f76, [%r31+336];
	fma.rn.f32 	%f1, %f75, %f76, %f74;
	setp.ge.s32 	%p8, %r11, %r8;
	setp.ge.s32 	%p9, %r4, %r6;
	or.pred  	%p10, %p8, %p9;
	@%p10 bra 	$L__BB0_7;
	mad.lo.s32 	%r33, %r6, %r11, %r4;
	cvta.to.global.u64 	%rd11, %rd3;
	mul.wide.s32 	%rd12, %r33, 4;
	add.s64 	%rd13, %rd11, %rd12;
	st.global.f32 	[%rd13], %f1;
$L__BB0_7:
	ret;

}


// ===== COMPILED SASS (sm_100) =====

	.target	sm_100

	.elftype	@"ET_EXEC"


//--------------------- .note.nv.tkinfo           --------------------------
	.section	.note.nv.tkinfo,"",@"SHT_NOTE"
	.sectionflags	@"SHF_NOTE_NV_TKINFO"
	.tkinfo
        /*0018*/ 	.word	0x00000002
        /*0030*/ 	.string	""
        /*0030*/ 	.string	"ptxas"
        /*0030*/ 	.string	"Cuda compilation tools, release 13.0, V13.0.88"
        /*0030*/ 	.string	"Build cuda_13.0.r13.0/compiler.36424714_0"
        /*0030*/ 	.string	"-arch sm_100 -m 64 "



//--------------------- .note.nv.cuinfo           --------------------------
	.section	.note.nv.cuinfo,"",@"SHT_NOTE"
	.sectionflags	@"SHF_NOTE_NV_CUINFO"
        /*0018*/ 	.short	0x0002
        /*001a*/ 	.short	0x0064
        /*001c*/ 	.short	0x0082
	.zero		2


//--------------------- .nv.info                  --------------------------
	.section	.nv.info,"",@"SHT_CUDA_INFO"
	.align	4


	//----- nvinfo : EIATTR_REGCOUNT
	.align		4
        /*0000*/ 	.byte	0x04, 0x2f
        /*0002*/ 	.short	(.L_1 - .L_0)
	.align		4
.L_0:
        /*0004*/ 	.word	index@(_Z20convolution_2d_tiledPfiiS_S_)
        /*0008*/ 	.word	0x00000020


	//----- nvinfo : EIATTR_FRAME_SIZE
	.align		4
.L_1:
        /*000c*/ 	.byte	0x04, 0x11
        /*000e*/ 	.short	(.L_3 - .L_2)
	.align		4
.L_2:
        /*0010*/ 	.word	index@(_Z20convolution_2d_tiledPfiiS_S_)
        /*0014*/ 	.word	0x00000000


	//----- nvinfo : EIATTR_MIN_STACK_SIZE
	.align		4
.L_3:
        /*0018*/ 	.byte	0x04, 0x12
        /*001a*/ 	.short	(.L_5 - .L_4)
	.align		4
.L_4:
        /*001c*/ 	.word	index@(_Z20convolution_2d_tiledPfiiS_S_)
        /*0020*/ 	.word	0x00000000
.L_5:


//--------------------- .nv.compat                --------------------------
	.section	.nv.compat,"",@"SHT_CUDA_COMPAT_INFO"
	.align	4
        /*0000*/ 	.byte	0x02, 0x09, 0x00, 0x00, 0x02, 0x02, 0x01, 0x00, 0x02, 0x05, 0x05, 0x00, 0x03, 0x07, 0x01, 0x01
        /*0010*/ 	.byte	0x02, 0x03, 0x00, 0x00, 0x02, 0x06, 0x01, 0x00, 0x04, 0x0b, 0x08, 0x00, 0x09, 0x00, 0x00, 0x00
        /*0020*/ 	.byte	0x00, 0x00, 0x00, 0x00


//--------------------- .nv.info._Z20convolution_2d_tiledPfiiS_S_ --------------------------
	.section	.nv.info._Z20convolution_2d_tiledPfiiS_S_,"",@"SHT_CUDA_INFO"
	.sectionflags	@""
	.align	4


	//----- nvinfo : EIATTR_CUDA_API_VERSION
	.align		4
        /*0000*/ 	.byte	0x04, 0x37
        /*0002*/ 	.short	(.L_7 - .L_6)
.L_6:
        /*0004*/ 	.word	0x00000082


	//----- nvinfo : EIATTR_KPARAM_INFO
	.align		4
.L_7:
        /*0008*/ 	.byte	0x04, 0x17
        /*000a*/ 	.short	(.L_9 - .L_8)
.L_8:
        /*000c*/ 	.word	0x00000000
        /*0010*/ 	.short	0x0004
        /*0012*/ 	.short	0x0018
        /*0014*/ 	.byte	0x00, 0xf5, 0x21, 0x00


	//----- nvinfo : EIATTR_KPARAM_INFO
	.align		4
.L_9:
        /*0018*/ 	.byte	0x04, 0x17
        /*001a*/ 	.short	(.L_11 - .L_10)
.L_10:
        /*001c*/ 	.word	0x00000000
        /*0020*/ 	.short	0x0003
        /*0022*/ 	.short	0x0010
        /*0024*/ 	.byte	0x00, 0xf5, 0x21, 0x00


	//----- nvinfo : EIATTR_KPARAM_INFO
	.align		4
.L_11:
        /*0028*/ 	.byte	0x04, 0x17
        /*002a*/ 	.short	(.L_13 - .L_12)
.L_12:
        /*002c*/ 	.word	0x00000000
        /*0030*/ 	.short	0x0002
        /*0032*/ 	.short	0x000c
        /*0034*/ 	.byte	0x00, 0xf0, 0x11, 0x00


	//----- nvinfo : EIATTR_KPARAM_INFO
	.align		4
.L_13:
        /*0038*/ 	.byte	0x04, 0x17
        /*003a*/ 	.short	(.L_15 - .L_14)
.L_14:
        /*003c*/ 	.word	0x00000000
        /*0040*/ 	.short	0x0001
        /*0042*/ 	.short	0x0008
        /*0044*/ 	.byte	0x00, 0xf0, 0x11, 0x00


	//----- nvinfo : EIATTR_KPARAM_INFO
	.align		4
.L_15:
        /*0048*/ 	.byte	0x04, 0x17
        /*004a*/ 	.short	(.L_17 - .L_16)
.L_16:
        /*004c*/ 	.word	0x00000000
        /*0050*/ 	.short	0x0000
        /*0052*/ 	.short	0x0000
        /*0054*/ 	.byte	0x00, 0xf5, 0x21, 0x00


	//----- nvinfo : EIATTR_SPARSE_MMA_MASK
	.align		4
.L_17:
        /*0058*/ 	.byte	0x03, 0x50
        /*005a*/ 	.short	0x0000


	//----- nvinfo : EIATTR_MAXREG_COUNT
	.align		4
        /*005c*/ 	.byte	0x03, 0x1b
        /*005e*/ 	.short	0x00ff


	//----- nvinfo : EIATTR_NUM_BARRIERS
	.align		4
        /*0060*/ 	.byte	0x02, 0x4c
        /*0062*/ 	.byte	0x01
	.zero		1


	//----- nvinfo : EIATTR_MERCURY_ISA_VERSION
	.align		4
        /*0064*/ 	.byte	0x03, 0x5f
        /*0066*/ 	.short	0x0101


	//----- nvinfo : EIATTR_VRC_CTA_INIT_COUNT
	.align		4
        /*0068*/ 	.byte	0x02, 0x4a
	.zero		1
	.zero		1


	//----- nvinfo : EIATTR_EXIT_INSTR_OFFSETS
	.align		4
        /*006c*/ 	.byte	0x04, 0x1c
        /*006e*/ 	.short	(.L_19 - .L_18)


	//   ....[0]....
.L_18:
        /*0070*/ 	.word	0x00000240


	//   ....[1]....
        /*0074*/ 	.word	0x000006e0


	//   ....[2]....
        /*0078*/ 	.word	0x000007a0


	//----- nvinfo : EIATTR_CBANK_PARAM_SIZE
	.align		4
.L_19:
        /*007c*/ 	.byte	0x03, 0x19
        /*007e*/ 	.short	0x0020


	//----- nvinfo : EIATTR_PARAM_CBANK
	.align		4
        /*0080*/ 	.byte	0x04, 0x0a
        /*0082*/ 	.short	(.L_21 - .L_20)
	.align		4
.L_20:
        /*0084*/ 	.word	index@(.nv.constant0._Z20convolution_2d_tiledPfiiS_S_)
        /*0088*/ 	.short	0x0380
        /*008a*/ 	.short	0x0020


	//----- nvinfo : EIATTR_SW_WAR
	.align		4
.L_21:
        /*008c*/ 	.byte	0x04, 0x36
        /*008e*/ 	.short	(.L_23 - .L_22)
.L_22:
        /*0090*/ 	.word	0x00000008
.L_23:


//--------------------- .nv.callgraph             --------------------------
	.section	.nv.callgraph,"",@"SHT_CUDA_CALLGRAPH"
	.align	4
	.sectionentsize	8
	.align		4
        /*0000*/ 	.word	0x00000000
	.align		4
        /*0004*/ 	.word	0xffffffff
	.align		4
        /*0008*/ 	.word	0x00000000
	.align		4
        /*000c*/ 	.word	0xfffffffe
	.align		4
        /*0010*/ 	.word	0x00000000
	.align		4
        /*0014*/ 	.word	0xfffffffd
	.align		4
        /*0018*/ 	.word	0x00000000
	.align		4
        /*001c*/ 	.word	0xfffffffc


//--------------------- .text._Z20convolution_2d_tiledPfiiS_S_ --------------------------
	.section	.text._Z20convolution_2d_tiledPfiiS_S_,"ax",@progbits
	.align	128
        .global         _Z20convolution_2d_tiledPfiiS_S_
        .type           _Z20convolution_2d_tiledPfiiS_S_,@function
        .size           _Z20convolution_2d_tiledPfiiS_S_,(.L_x_1 - _Z20convolution_2d_tiledPfiiS_S_)
        .other          _Z20convolution_2d_tiledPfiiS_S_,@"STO_CUDA_ENTRY STV_DEFAULT"
_Z20convolution_2d_tiledPfiiS_S_:
.text._Z20convolution_2d_tiledPfiiS_S_:
[----:B------:R-:W-:Y:S01]  /*0000*/  LDC R1, c[0x0][0x37c] ;  /* 0x0000df00ff017b82 */ /* 0x000fe20000000800 */
[----:B------:R-:W0:Y:S01]  /*0010*/  S2R R9, SR_TID.X ;  /* 0x0000000000097919 */ /* 0x000e220000002100 */
[----:B------:R-:W1:Y:S01]  /*0020*/  LDCU.64 UR8, c[0x0][0x388] ;  /* 0x00007100ff0877ac */ /* 0x000e620008000a00 */
[----:B------:R-:W0:Y:S01]  /*0030*/  S2R R4, SR_CTAID.X ;  /* 0x0000000000047919 */ /* 0x000e220000002500 */
[----:B------:R-:W2:Y:S01]  /*0040*/  LDCU.64 UR6, c[0x0][0x358] ;  /* 0x00006b00ff0677ac */ /* 0x000ea20008000a00 */
[----:B------:R-:W3:Y:S01]  /*0050*/  S2R R6, SR_TID.Y ;  /* 0x0000000000067919 */ /* 0x000ee20000002200 */
[----:B------:R-:W3:Y:S01]  /*0060*/  S2R R5, SR_CTAID.Y ;  /* 0x0000000000057919 */ /* 0x000ee20000002600 */
[----:B0-----:R-:W-:-:S04]  /*0070*/  LEA R4, R4, R9, 0x4 ;  /* 0x0000000904047211 */ /* 0x001fc800078e20ff */
[----:B------:R-:W-:Y:S02]  /*0080*/  IADD3 R0, PT, PT, R4, -0x2, RZ ;  /* 0xfffffffe04007810 */ /* 0x000fe40007ffe0ff */
[----:B---3--:R-:W-:Y:S02]  /*0090*/  LEA R5, R5, R6, 0x4 ;  /* 0x0000000605057211 */ /* 0x008fe400078e20ff */
[----:B-1----:R-:W-:Y:S02]  /*00a0*/  ISETP.GE.AND P1, PT, R0, UR9, PT ;  /* 0x0000000900007c0c */ /* 0x002fe4000bf26270 */
[----:B------:R-:W-:Y:S02]  /*00b0*/  IADD3 R2, PT, PT, R5, -0x2, RZ ;  /* 0xfffffffe05027810 */ /* 0x000fe40007ffe0ff */
[----:B------:R-:W-:Y:S02]  /*00c0*/  ISETP.LT.OR P1, PT, R4, 0x2, P1 ;  /* 0x000000020400780c */ /* 0x000fe40000f21670 */
[----:B------:R-:W-:-:S04]  /*00d0*/  ISETP.GE.AND P0, PT, R2, UR8, PT ;  /* 0x0000000802007c0c */ /* 0x000fc8000bf06270 */
[----:B------:R-:W-:-:S04]  /*00e0*/  ISETP.LT.U32.OR P0, PT, R5, 0x2, P0 ;  /* 0x000000020500780c */ /* 0x000fc80000701470 */
[----:B------:R-:W-:-:S13]  /*00f0*/  PLOP3.LUT P1, PT, P1, P0, PT, 0xf8, 0x8f ;  /* 0x00000000008f781c */ /* 0x000fda0000f21f70 */
[----:B------:R-:W0:Y:S01]  /*0100*/  @!P1 LDC.64 R10, c[0x0][0x380] ;  /* 0x0000e000ff0a9b82 */ /* 0x000e220000000a00 */
[----:B------:R-:W-:-:S05]  /*0110*/  @!P1 IMAD R0, R0, UR8, RZ ;  /* 0x0000000800009c24 */ /* 0x000fca000f8e02ff */
[----:B------:R-:W-:-:S04]  /*0120*/  @!P1 IADD3 R3, P0, PT, R5, R0, RZ ;  /* 0x0000000005039210 */ /* 0x000fc80007f1e0ff */
[----:B------:R-:W-:Y:S02]  /*0130*/  @!P1 LEA.HI.X.SX32 R0, R0, RZ, 0x1, P0 ;  /* 0x000000ff00009211 */ /* 0x000fe400000f0eff */
[----:B0-----:R-:W-:-:S04]  /*0140*/  @!P1 LEA R2, P0, R3, R10, 0x2 ;  /* 0x0000000a03029211 */ /* 0x001fc800078010ff */
[----:B------:R-:W-:-:S05]  /*0150*/  @!P1 LEA.HI.X R3, R3, R11, R0, 0x2, P0 ;  /* 0x0000000b03039211 */ /* 0x000fca00000f1400 */
[----:B--2---:R-:W2:Y:S01]  /*0160*/  @!P1 LDG.E R2, desc[UR6][R2.64+-0x8] ;  /* 0xfffff80602029981 */ /* 0x004ea2000c1e1900 */
[----:B------:R-:W0:Y:S01]  /*0170*/  S2UR UR5, SR_CgaCtaId ;  /* 0x00000000000579c3 */ /* 0x000e220000008800 */
[----:B------:R-:W-:Y:S01]  /*0180*/  UMOV UR4, 0x400 ;  /* 0x0000040000047882 */ /* 0x000fe20000000000 */
[----:B------:R-:W-:Y:S01]  /*0190*/  LOP3.LUT P0, RZ, R9, 0x3f0, R6, 0xc8, !PT ;  /* 0x000003f009ff7812 */ /* 0x000fe2000780c806 */
[----:B0-----:R-:W-:-:S06]  /*01a0*/  ULEA UR4, UR5, UR4, 0x18 ;  /* 0x0000000405047291 */ /* 0x001fcc000f8ec0ff */
[----:B------:R-:W-:-:S05]  /*01b0*/  @!P1 MOV R8, UR4 ;  /* 0x0000000400089c02 */ /* 0x000fca0008000f00 */
[----:B------:R-:W-:Y:S01]  /*01c0*/  @!P1 IMAD R7, R9, 0x50, R8 ;  /* 0x0000005009079824 */ /* 0x000fe200078e0208 */
[----:B------:R-:W-:-:S04]  /*01d0*/  @P1 MOV R8, UR4 ;  /* 0x0000000400081c02 */ /* 0x000fc80008000f00 */
[----:B------:R-:W-:Y:S01]  /*01e0*/  @!P1 LEA R7, R6, R7, 0x2 ;  /* 0x0000000706079211 */ /* 0x000fe200078e10ff */
[----:B------:R-:W-:-:S05]  /*01f0*/  @P1 IMAD R11, R9, 0x50, R8 ;  /* 0x00000050090b1824 */ /* 0x000fca00078e0208 */
[----:B------:R-:W-:Y:S01]  /*0200*/  @P1 LEA R11, R6, R11, 0x2 ;  /* 0x0000000b060b1211 */ /* 0x000fe200078e10ff */
[----:B--2---:R0:W-:Y:S04]  /*0210*/  @!P1 STS [R7], R2 ;  /* 0x0000000207009388 */ /* 0x0041e80000000800 */
[----:B------:R0:W-:Y:S01]  /*0220*/  @P1 STS [R11], RZ ;  /* 0x000000ff0b001388 */ /* 0x0001e20000000800 */
[----:B------:R-:W-:Y:S06]  /*0230*/  BAR.SYNC.DEFER_BLOCKING 0x0 ;  /* 0x0000000000007b1d */ /* 0x000fec0000010000 */
[----:B------:R-:W-:Y:S05]  /*0240*/  @P0 EXIT ;  /* 0x000000000000094d */ /* 0x000fea0003800000 */
[----:B0-----:R-:W0:Y:S02]  /*0250*/  LDC.64 R2, c[0x0][0x390] ;  /* 0x0000e400ff027b82 */ /* 0x001e240000000a00 */
[----:B0-----:R-:W2:Y:S04]  /*0260*/  LDG.E R0, desc[UR6][R2.64] ;  /* 0x0000000602007981 */ /* 0x001ea8000c1e1900 */
[----:B------:R-:W3:Y:S04]  /*0270*/  LDG.E R15, desc[UR6][R2.64+0x4] ;  /* 0x00000406020f7981 */ /* 0x000ee8000c1e1900 */
[----:B------:R-:W4:Y:S04]  /*0280*/  LDG.E R14, desc[UR6][R2.64+0x8] ;  /* 0x00000806020e7981 */ /* 0x000f28000c1e1900 */
[----:B------:R-:W4:Y:S04]  /*0290*/  LDG.E R16, desc[UR6][R2.64+0xc] ;  /* 0x00000c0602107981 */ /* 0x000f28000c1e1900 */
[----:B------:R-:W4:Y:S04]  /*02a0*/  LDG.E R20, desc[UR6][R2.64+0x10] ;  /* 0x0000100602147981 */ /* 0x000f28000c1e1900 */
[----:B------:R-:W4:Y:S04]  /*02b0*/  LDG.E R22, desc[UR6][R2.64+0x14] ;  /* 0x0000140602167981 */ /* 0x000f28000c1e1900 */
[----:B------:R-:W4:Y:S04]  /*02c0*/  LDG.E R23, desc[UR6][R2.64+0x18] ;  /* 0x0000180602177981 */ /* 0x000f28000c1e1900 */
[----:B------:R-:W4:Y:S04]  /*02d0*/  LDG.E R24, desc[UR6][R2.64+0x1c] ;  /* 0x00001c0602187981 */ /* 0x000f28000c1e1900 */
[----:B------:R-:W4:Y:S01]  /*02e0*/  LDG.E R25, desc[UR6][R2.64+0x20] ;  /* 0x0000200602197981 */ /* 0x000f22000c1e1900 */
[----:B------:R-:W-:-:S03]  /*02f0*/  IMAD R6, R6, 0x50, R8 ;  /* 0x0000005006067824 */ /* 0x000fc600078e0208 */
[----:B------:R-:W4:Y:S02]  /*0300*/  LDG.E R13, desc[UR6][R2.64+0x24] ;  /* 0x00002406020d7981 */ /* 0x000f24000c1e1900 */
[----:B------:R-:W-:Y:S02]  /*0310*/  LEA R9, R9, R6, 0x2 ;  /* 0x0000000609097211 */ /* 0x000fe400078e10ff */
[----:B------:R-:W4:Y:S04]  /*0320*/  LDG.E R8, desc[UR6][R2.64+0x28] ;  /* 0x0000280602087981 */ /* 0x000f28000c1e1900 */
[----:B------:R-:W4:Y:S04]  /*0330*/  LDG.E R10, desc[UR6][R2.64+0x2c] ;  /* 0x00002c06020a7981 */ /* 0x000f28000c1e1900 */
[----:B------:R-:W4:Y:S04]  /*0340*/  LDG.E R6, desc[UR6][R2.64+0x30] ;  /* 0x0000300602067981 */ /* 0x000f28000c1e1900 */
[----:B------:R-:W2:Y:S04]  /*0350*/  LDS R19, [R9] ;  /* 0x0000000009137984 */ /* 0x000ea80000000800 */
[----:B------:R-:W4:Y:S04]  /*0360*/  LDG.E R12, desc[UR6][R2.64+0x34] ;  /* 0x00003406020c7981 */ /* 0x000f28000c1e1900 */
[----:B------:R-:W3:Y:S04]  /*0370*/  LDS R18, [R9+0x4] ;  /* 0x0000040009127984 */ /* 0x000ee80000000800 */
[----:B------:R-:W4:Y:S04]  /*0380*/  LDG.E R7, desc[UR6][R2.64+0x38] ;  /* 0x0000380602077981 */ /* 0x000f28000c1e1900 */
[----:B------:R-:W4:Y:S04]  /*0390*/  LDG.E R11, desc[UR6][R2.64+0x3c] ;  /* 0x00003c06020b7981 */ /* 0x000f28000c1e1900 */
[----:B------:R-:W4:Y:S04]  /*03a0*/  LDS R27, [R9+0x8] ;  /* 0x00000800091b7984 */ /* 0x000f280000000800 */
[----:B------:R-:W0:Y:S04]  /*03b0*/  LDS R17, [R9+0xc] ;  /* 0x00000c0009117984 */ /* 0x000e280000000800 */
[----:B------:R-:W1:Y:S04]  /*03c0*/  LDS R21, [R9+0x10] ;  /* 0x0000100009157984 */ /* 0x000e680000000800 */
[----:B------:R-:W1:Y:S04]  /*03d0*/  LDS R26, [R9+0x50] ;  /* 0x00005000091a7984 */ /* 0x000e680000000800 */
[----:B------:R-:W-:Y:S01]  /*03e0*/  LDS R29, [R9+0xa4] ;  /* 0x0000a400091d7984 */ /* 0x000fe20000000800 */
[----:B--2---:R-:W-:-:S03]  /*03f0*/  FFMA R0, R0, R19, RZ ;  /* 0x0000001300007223 */ /* 0x004fc600000000ff */
[----:B------:R-:W2:Y:S01]  /*0400*/  LDG.E R19, desc[UR6][R2.64+0x40] ;  /* 0x0000400602137981 */ /* 0x000ea2000c1e1900 */
[----:B---3--:R-:W-:-:S03]  /*0410*/  FFMA R15, R15, R18, R0 ;  /* 0x000000120f0f7223 */ /* 0x008fc60000000000 */
[----:B------:R-:W3:Y:S01]  /*0420*/  LDG.E R18, desc[UR6][R2.64+0x44] ;  /* 0x0000440602127981 */ /* 0x000ee2000c1e1900 */
[----:B----4-:R-:W-:-:S03]  /*0430*/  FFMA R27, R14, R27, R15 ;  /* 0x0000001b0e1b7223 */ /* 0x010fc6000000000f */
[----:B------:R-:W5:Y:S01]  /*0440*/  LDG.E R0, desc[UR6][R2.64+0x48] ;  /* 0x0000480602007981 */ /* 0x000f62000c1e1900 */
[----:B0-----:R-:W-:-:S03]  /*0450*/  FFMA R27, R16, R17, R27 ;  /* 0x00000011101b7223 */ /* 0x001fc6000000001b */
[----:B------:R-:W5:Y:S01]  /*0460*/  LDG.E R14, desc[UR6][R2.64+0x4c] ;  /* 0x00004c06020e7981 */ /* 0x000f62000c1e1900 */
[----:B-1----:R-:W-:-:S03]  /*0470*/  FFMA R27, R20, R21, R27 ;  /* 0x00000015141b7223 */ /* 0x002fc6000000001b */
[----:B------:R-:W5:Y:S01]  /*0480*/  LDG.E R15, desc[UR6][R2.64+0x50] ;  /* 0x00005006020f7981 */ /* 0x000f62000c1e1900 */
[----:B------:R-:W-:-:S03]  /*0490*/  FFMA R22, R22, R26, R27 ;  /* 0x0000001a16167223 */ /* 0x000fc6000000001b */
[----:B------:R-:W0:Y:S04]  /*04a0*/  LDS R26, [R9+0x54] ;  /* 0x00005400091a7984 */ /* 0x000e280000000800 */
[----:B------:R-:W1:Y:S04]  /*04b0*/  LDS R27, [R9+0x58] ;  /* 0x00005800091b7984 */ /* 0x000e680000000800 */
[----:B------:R-:W5:Y:S04]  /*04c0*/  LDG.E R16, desc[UR6][R2.64+0x54] ;  /* 0x0000540602107981 */ /* 0x000f68000c1e1900 */
[----:B------:R-:W5:Y:S04]  /*04d0*/  LDG.E R17, desc[UR6][R2.64+0x58] ;  /* 0x0000580602117981 */ /* 0x000f68000c1e1900 */
[----:B------:R-:W5:Y:S04]  /*04e0*/  LDG.E R20, desc[UR6][R2.64+0x5c] ;  /* 0x00005c0602147981 */ /* 0x000f68000c1e1900 */
[----:B------:R4:W5:Y:S04]  /*04f0*/  LDG.E R21, desc[UR6][R2.64+0x60] ;  /* 0x0000600602157981 */ /* 0x000968000c1e1900 */
[----:B----4-:R-:W-:Y:S04]  /*0500*/  LDS R3, [R9+0xa8] ;  /* 0x0000a80009037984 */ /* 0x010fe80000000800 */
[----:B------:R-:W-:Y:S01]  /*0510*/  LDS R2, [R9+0xb0] ;  /* 0x0000b00009027984 */ /* 0x000fe20000000800 */
[----:B0-----:R-:W-:-:S03]  /*0520*/  FFMA R23, R23, R26, R22 ;  /* 0x0000001a17177223 */ /* 0x001fc60000000016 */
[----:B------:R-:W0:Y:S04]  /*0530*/  LDS R26, [R9+0x5c] ;  /* 0x00005c00091a7984 */ /* 0x000e280000000800 */
[----:B------:R-:W4:Y:S01]  /*0540*/  LDS R22, [R9+0x60] ;  /* 0x0000600009167984 */ /* 0x000f220000000800 */
[----:B-1----:R-:W-:-:S03]  /*0550*/  FFMA R24, R24, R27, R23 ;  /* 0x0000001b18187223 */ /* 0x002fc60000000017 */
[----:B------:R-:W1:Y:S04]  /*0560*/  LDS R27, [R9+0xa0] ;  /* 0x0000a000091b7984 */ /* 0x000e680000000800 */
[----:B------:R-:W1:Y:S01]  /*0570*/  LDS R23, [R9+0xac] ;  /* 0x0000ac0009177984 */ /* 0x000e620000000800 */
[----:B0-----:R-:W-:-:S03]  /*0580*/  FFMA R24, R25, R26, R24 ;  /* 0x0000001a19187223 */ /* 0x001fc60000000018 */
[----:B------:R-:W-:Y:S01]  /*0590*/  LDS R25, [R9+0xfc] ;  /* 0x0000fc0009197984 */ /* 0x000fe20000000800 */
[----:B----4-:R-:W-:-:S03]  /*05a0*/  FFMA R13, R13, R22, R24 ;  /* 0x000000160d0d7223 */ /* 0x010fc60000000018 */
[----:B------:R-:W0:Y:S01]  /*05b0*/  LDS R22, [R9+0xf0] ;  /* 0x0000f00009167984 */ /* 0x000e220000000800 */
[----:B-1----:R-:W-:-:S03]  /*05c0*/  FFMA R13, R8, R27, R13 ;  /* 0x0000001b080d7223 */ /* 0x002fc6000000000d */
[----:B------:R-:W2:Y:S01]  /*05d0*/  LDS R8, [R9+0xf4] ;  /* 0x0000f40009087984 */ /* 0x000ea20000000800 */
[----:B------:R-:W-:-:S03]  /*05e0*/  FFMA R29, R10, R29, R13 ;  /* 0x0000001d0a1d7223 */ /* 0x000fc6000000000d */
[----:B------:R-:W3:Y:S01]  /*05f0*/  LDS R27, [R9+0xf8] ;  /* 0x0000f800091b7984 */ /* 0x000ee20000000800 */
[----:B------:R-:W-:-:S03]  /*0600*/  FFMA R3, R6, R3, R29 ;  /* 0x0000000306037223 */ /* 0x000fc6000000001d */
[----:B------:R1:W4:Y:S01]  /*0610*/  LDS R13, [R9+0x100] ;  /* 0x00010000090d7984 */ /* 0x0003220000000800 */
[----:B------:R-:W-:-:S03]  /*0620*/  FFMA R12, R12, R23, R3 ;  /* 0x000000170c0c7223 */ /* 0x000fc60000000003 */
[----:B------:R1:W1:Y:S01]  /*0630*/  LDS R6, [R9+0x140] ;  /* 0x0001400009067984 */ /* 0x0002620000000800 */
[----:B------:R-:W-:-:S03]  /*0640*/  FFMA R2, R7, R2, R12 ;  /* 0x0000000207027223 */ /* 0x000fc6000000000c */
[----:B------:R0:W1:Y:S04]  /*0650*/  LDS R23, [R9+0x144] ;  /* 0x0001440009177984 */ /* 0x0000680000000800 */
[----:B------:R0:W1:Y:S04]  /*0660*/  LDS R10, [R9+0x148] ;  /* 0x00014800090a7984 */ /* 0x0000680000000800 */
[----:B------:R0:W1:Y:S04]  /*0670*/  LDS R7, [R9+0x14c] ;  /* 0x00014c0009077984 */ /* 0x0000680000000800 */
[----:B------:R0:W1:Y:S01]  /*0680*/  LDS R12, [R9+0x150] ;  /* 0x00015000090c7984 */ /* 0x0000620000000800 */
[----:B------:R-:W-:-:S04]  /*0690*/  ISETP.GE.AND P0, PT, R5, UR8, PT ;  /* 0x0000000805007c0c */ /* 0x000fc8000bf06270 */
[----:B------:R-:W-:Y:S01]  /*06a0*/  ISETP.GE.OR P0, PT, R4, UR9, P0 ;  /* 0x0000000904007c0c */ /* 0x000fe20008706670 */
[----:B0-----:R-:W-:-:S04]  /*06b0*/  FFMA R2, R11, R22, R2 ;  /* 0x000000160b027223 */ /* 0x001fc80000000002 */
[----:B--2---:R-:W-:-:S04]  /*06c0*/  FFMA R19, R19, R8, R2 ;  /* 0x0000000813137223 */ /* 0x004fc80000000002 */
[----:B---3--:R-:W-:-:S04]  /*06d0*/  FFMA R19, R18, R27, R19 ;  /* 0x0000001b12137223 */ /* 0x008fc80000000013 */
[----:B-1--4-:R-:W-:Y:S05]  /*06e0*/  @P0 EXIT ;  /* 0x000000000000094d */ /* 0x012fea0003800000 */
[----:B------:R-:W0:Y:S01]  /*06f0*/  LDC.64 R2, c[0x0][0x398] ;  /* 0x0000e600ff027b82 */ /* 0x000e220000000a00 */
[----:B-----5:R-:W-:Y:S01]  /*0700*/  FFMA R19, R0, R25, R19 ;  /* 0x0000001900137223 */ /* 0x020fe20000000013 */
[----:B------:R-:W-:-:S03]  /*0710*/  IMAD R5, R4, UR8, R5 ;  /* 0x0000000804057c24 */ /* 0x000fc6000f8e0205 */
[----:B------:R-:W-:-:S04]  /*0720*/  FFMA R14, R14, R13, R19 ;  /* 0x0000000d0e0e7223 */ /* 0x000fc80000000013 */
[----:B------:R-:W-:-:S04]  /*0730*/  FFMA R15, R15, R6, R14 ;  /* 0x000000060f0f7223 */ /* 0x000fc8000000000e */
[----:B------:R-:W-:-:S04]  /*0740*/  FFMA R16, R16, R23, R15 ;  /* 0x0000001710107223 */ /* 0x000fc8000000000f */
[----:B------:R-:W-:-:S04]  /*0750*/  FFMA R17, R17, R10, R16 ;  /* 0x0000000a11117223 */ /* 0x000fc80000000010 */
[----:B------:R-:W-:Y:S01]  /*0760*/  FFMA R20, R20, R7, R17 ;  /* 0x0000000714147223 */ /* 0x000fe20000000011 */
[----:B0-----:R-:W-:-:S04]  /*0770*/  IMAD.WIDE R2, R5, 0x4, R2 ;  /* 0x0000000405027825 */ /* 0x001fc800078e0202 */
[----:B------:R-:W-:-:S05]  /*0780*/  FFMA R21, R21, R12, R20 ;  /* 0x0000000c15157223 */ /* 0x000fca0000000014 */
[----:B------:R-:W-:Y:S01]  /*0790*/  STG.E desc[UR6][R2.64], R21 ;  /* 0x0000001502007986 */ /* 0x000fe2000c101906 */
[----:B------:R-:W-:Y:S05]  /*07a0*/  EXIT ;  /* 0x000000000000794d */ /* 0x000fea0003800000 */
.L_x_0:
[----:B------:R-:W-:-:S00]  /*07b0*/  BRA `(.L_x_0) ;  /* 0xfffffffc00fc7947 */ /* 0x000fc0000383ffff */
[----:B------:R-:W-:-:S00]  /*07c0*/  NOP ;  /* 0x0000000000007918 */ /* 0x000fc00000000000 */
        /* <DEDUP_REMOVED lines=11> */
.L_x_1:


//--------------------- .nv.shared._Z20convolution_2d_tiledPfiiS_S_ --------------------------
	.section	.nv.shared._Z20convolution_2d_tiledPfiiS_S_,"aw",@nobits
	.sectionflags	@""
	.align	4
.nv.shared._Z20convolution_2d_tiledPfiiS_S_:
	.zero		2624


//--------------------- .nv.shared.reserved.0     --------------------------
	.section	.nv.shared.reserved.0,"aw",@nobits
	.weak		__nv_reservedSMEM_offset_0_alias
	.size		__nv_reservedSMEM_offset_0_alias, 0, 64
	.other		__nv_reservedSMEM_offset_0_alias,@"STO_CUDA_RESERVED_SHARED STV_DEFAULT"
__nv_reservedSMEM_offset_0_alias:
	.zero		0
	.zero		64


//--------------------- .nv.constant0._Z20convolution_2d_tiledPfiiS_S_ --------------------------
	.section	.nv.constant0._Z20convolution_2d_tiledPfiiS_S_,"a",@progbits
	.sectionflags	@""
	.align	4
.nv.constant0._Z20convolution_2d_tiledPfiiS_S_:
	.zero		928


//--------------------- SYMBOLS --------------------------

	.type		.nv.reservedSmem.offset0,@object
	.size		.nv.reservedSmem.offset0,0x4
	.type		.nv.reservedSmem.cap,@object
	.size		.nv.reservedSmem.cap,0x4
